//
// Generated by NVIDIA NVVM Compiler
//
// Compiler Build ID: CL-36424714
// Cuda compilation tools, release 13.0, V13.0.88
// Based on NVVM 20.0.0
//

.version 9.0
.target sm_100
.address_size 64

	// .globl	_Z14hello_from_gpuv
.extern .func  (.param .b32 func_retval0) vprintf
(
	.param .b64 vprintf_param_0,
	.param .b64 vprintf_param_1
)
;
.global .align 1 .b8 $str[43] = {72, 101, 108, 108, 111, 32, 87, 111, 114, 108, 100, 32, 102, 114, 111, 109, 32, 116, 104, 101, 32, 116, 104, 101, 32, 71, 80, 85, 44, 32, 103, 114, 105, 100, 37, 100, 32, 116, 104, 37, 100, 10};

.visible .entry _Z14hello_from_gpuv()
{
	.local .align 8 .b8 	__local_depot0[8];
	.reg .b64 	%SP;
	.reg .b64 	%SPL;
	.reg .b32 	%r<5>;
	.reg .b64 	%rd<5>;

	mov.u64 	%SPL, __local_depot0;
	cvta.local.u64 	%SP, %SPL;
	add.u64 	%rd1, %SP, 0;
	add.u64 	%rd2, %SPL, 0;
	mov.u32 	%r1, %ctaid.x;
	mov.u32 	%r2, %tid.x;
	st.local.v2.u32 	[%rd2], {%r1, %r2};
	mov.u64 	%rd3, $str;
	cvta.global.u64 	%rd4, %rd3;
	{ // callseq 0, 0
	.param .b64 param0;
	st.param.b64 	[param0], %rd4;
	.param .b64 param1;
	st.param.b64 	[param1], %rd1;
	.param .b32 retval0;
	call.uni (retval0), 
	vprintf, 
	(
	param0, 
	param1
	);
	ld.param.b32 	%r3, [retval0];
	} // callseq 0
	ret;

}


// ===== COMPILED SASS (sm_100) =====

	.target	sm_100

	.elftype	@"ET_EXEC"


//--------------------- .note.nv.tkinfo           --------------------------
	.section	.note.nv.tkinfo,"",@"SHT_NOTE"
	.sectionflags	@"SHF_NOTE_NV_TKINFO"
	.tkinfo
        /*0018*/ 	.word	0x00000002
        /*0030*/ 	.string	""
        /*0030*/ 	.string	"ptxas"
        /*0030*/ 	.string	"Cuda compilation tools, release 13.0, V13.0.88"
        /*0030*/ 	.string	"Build cuda_13.0.r13.0/compiler.36424714_0"
        /*0030*/ 	.string	"-arch sm_100 -m 64 "



//--------------------- .note.nv.cuinfo           --------------------------
	.section	.note.nv.cuinfo,"",@"SHT_NOTE"
	.sectionflags	@"SHF_NOTE_NV_CUINFO"
        /*0018*/ 	.short	0x0002
        /*001a*/ 	.short	0x0064
        /*001c*/ 	.short	0x0082
	.zero		2


//--------------------- .nv.info                  --------------------------
	.section	.nv.info,"",@"SHT_CUDA_INFO"
	.align	4


	//----- nvinfo : EIATTR_REGCOUNT
	.align		4
        /*0000*/ 	.byte	0x04, 0x2f
        /*0002*/ 	.short	(.L_2 - .L_1)
	.align		4
.L_1:
        /*0004*/ 	.word	index@(_Z14hello_from_gpuv)
        /*0008*/ 	.word	0x00000018


	//----- nvinfo : EIATTR_FRAME_SIZE
	.align		4
.L_2:
        /*000c*/ 	.byte	0x04, 0x11
        /*000e*/ 	.short	(.L_4 - .L_3)
	.align		4
.L_3:
        /*0010*/ 	.word	index@(_Z14hello_from_gpuv)
        /*0014*/ 	.word	0x00000008


	//----- nvinfo : EIATTR_MIN_STACK_SIZE
	.align		4
.L_4:
        /*0018*/ 	.byte	0x04, 0x12
        /*001a*/ 	.short	(.L_6 - .L_5)
	.align		4
.L_5:
        /*001c*/ 	.word	index@(_Z14hello_from_gpuv)
        /*0020*/ 	.word	0x00000008
.L_6:


//--------------------- .nv.compat                --------------------------
	.section	.nv.compat,"",@"SHT_CUDA_COMPAT_INFO"
	.align	4
        /*0000*/ 	.byte	0x02, 0x09, 0x00, 0x00, 0x02, 0x02, 0x01, 0x00, 0x02, 0x05, 0x05, 0x00, 0x03, 0x07, 0x01, 0x01
        /*0010*/ 	.byte	0x02, 0x03, 0x00, 0x00, 0x02, 0x06, 0x01, 0x00, 0x04, 0x0b, 0x08, 0x00, 0x09, 0x00, 0x00, 0x00
        /*0020*/ 	.byte	0x00, 0x00, 0x00, 0x00


//--------------------- .nv.info._Z14hello_from_gpuv --------------------------
	.section	.nv.info._Z14hello_from_gpuv,"",@"SHT_CUDA_INFO"
	.sectionflags	@""
	.align	4


	//----- nvinfo : EIATTR_CUDA_API_VERSION
	.align		4
        /*0000*/ 	.byte	0x04, 0x37
        /*0002*/ 	.short	(.L_8 - .L_7)
.L_7:
        /*0004*/ 	.word	0x00000082


	//----- nvinfo : EIATTR_SPARSE_MMA_MASK
	.align		4
.L_8:
        /*0008*/ 	.byte	0x03, 0x50
        /*000a*/ 	.short	0x0000


	//----- nvinfo : EIATTR_MAXREG_COUNT
	.align		4
        /*000c*/ 	.byte	0x03, 0x1b
        /*000e*/ 	.short	0x00ff


	//----- nvinfo : EIATTR_EXTERNS
	.align		4
        /*0010*/ 	.byte	0x04, 0x0f
        /*0012*/ 	.short	(.L_10 - .L_9)


	//   ....[0]....
	.align		4
.L_9:
        /*0014*/ 	.word	index@(vprintf)


	//----- nvinfo : EIATTR_MERCURY_ISA_VERSION
	.align		4
.L_10:
        /*0018*/ 	.byte	0x03, 0x5f
        /*001a*/ 	.short	0x0101


	//----- nvinfo : EIATTR_VRC_CTA_INIT_COUNT
	.align		4
        /*001c*/ 	.byte	0x02, 0x4a
	.zero		1
	.zero		1


	//----- nvinfo : EIATTR_SYSCALL_OFFSETS
	.align		4
        /*0020*/ 	.byte	0x04, 0x46
        /*0022*/ 	.short	(.L_12 - .L_11)


	//   ....[0]....
.L_11:
        /*0024*/ 	.word	0x000000f0


	//----- nvinfo : EIATTR_EXIT_INSTR_OFFSETS
	.align		4
.L_12:
        /*0028*/ 	.byte	0x04, 0x1c
        /*002a*/ 	.short	(.L_14 - .L_13)


	//   ....[0]....
.L_13:
        /*002c*/ 	.word	0x00000100


	//----- nvinfo : EIATTR_SW_WAR
	.align		4
.L_14:
        /*0030*/ 	.byte	0x04, 0x36
        /*0032*/ 	.short	(.L_16 - .L_15)
.L_15:
        /*0034*/ 	.word	0x00000008
.L_16:


//--------------------- .nv.callgraph             --------------------------
	.section	.nv.callgraph,"",@"SHT_CUDA_CALLGRAPH"
	.align	4
	.sectionentsize	8
	.align		4
        /*0000*/ 	.word	0x00000000
	.align		4
        /*0004*/ 	.word	0xffffffff
	.align		4
        /*0008*/ 	.word	index@(_Z14hello_from_gpuv)
	.align		4
        /*000c*/ 	.word	index@(vprintf)
	.align		4
        /*0010*/ 	.word	0x00000000
	.align		4
        /*0014*/ 	.word	0xfffffffe
	.align		4
        /*0018*/ 	.word	0x00000000
	.align		4
        /*001c*/ 	.word	0xfffffffd
	.align		4
        /*0020*/ 	.word	0x00000000
	.align		4
        /*0024*/ 	.word	0xfffffffc


//--------------------- .nv.constant4             --------------------------
	.section	.nv.constant4,"a",@progbits
	.align	8
	.align		8
.nv.constant4:
        /*0000*/ 	.dword	vprintf
	.align		8
        /*0008*/ 	.dword	$str


//--------------------- .text._Z14hello_from_gpuv --------------------------
	.section	.text._Z14hello_from_gpuv,"ax",@progbits
	.align	128
        .global         _Z14hello_from_gpuv
        .type           _Z14hello_from_gpuv,@function
        .size           _Z14hello_from_gpuv,(.L_x_2 - _Z14hello_from_gpuv)
        .other          _Z14hello_from_gpuv,@"STO_CUDA_ENTRY STV_DEFAULT"
_Z14hello_from_gpuv:
.text._Z14hello_from_gpuv:
[----:B------:R-:W0:Y:S01]  /*0000*/  LDC R1, c[0x0][0x37c] ;  /* 0x0000df00ff017b82 */ /* 0x000e220000000800 */
[----:B------:R-:W1:Y:S01]  /*0010*/  S2R R8, SR_CTAID.X ;  /* 0x0000000000087919 */ /* 0x000e620000002500 */
[----:B0-----:R-:W-:Y:S01]  /*0020*/  VIADD R1, R1, 0xfffffff8 ;  /* 0xfffffff801017836 */ /* 0x001fe20000000000 */
[----:B------:R-:W-:Y:S01]  /*0030*/  MOV R0, 0x0 ;  /* 0x0000000000007802 */ /* 0x000fe20000000f00 */
[----:B------:R-:W0:Y:S01]  /*0040*/  LDCU UR4, c[0x0][0x2f8] ;  /* 0x00005f00ff0477ac */ /* 0x000e220008000800 */
[----:B------:R-:W1:Y:S03]  /*0050*/  S2R R9, SR_TID.X ;  /* 0x0000000000097919 */ /* 0x000e660000002100 */
[----:B------:R2:W3:Y:S01]  /*0060*/  LDC.64 R2, c[0x4][R0] ;  /* 0x0100000000027b82 */ /* 0x0004e20000000a00 */
[----:B------:R-:W4:Y:S01]  /*0070*/  LDCU.64 UR6, c[0x4][0x8] ;  /* 0x01000100ff0677ac */ /* 0x000f220008000a00 */
[----:B------:R-:W5:Y:S01]  /*0080*/  LDCU UR5, c[0x0][0x2fc] ;  /* 0x00005f80ff0577ac */ /* 0x000f620008000800 */
[----:B0-----:R-:W-:Y:S01]  /*0090*/  IADD3 R6, P0, PT, R1, UR4, RZ ;  /* 0x0000000401067c10 */ /* 0x001fe2000ff1e0ff */
[----:B----4-:R-:W-:Y:S01]  /*00a0*/  IMAD.U32 R4, RZ, RZ, UR6 ;  /* 0x00000006ff047e24 */ /* 0x010fe2000f8e00ff */
[----:B------:R-:W-:-:S03]  /*00b0*/  MOV R5, UR7 ;  /* 0x0000000700057c02 */ /* 0x000fc60008000f00 */
[----:B-----5:R-:W-:Y:S01]  /*00c0*/  IMAD.X R7, RZ, RZ, UR5, P0 ;  /* 0x00000005ff077e24 */ /* 0x020fe200080e06ff */
[----:B-1----:R2:W-:Y:S07]  /*00d0*/  STL.64 [R1], R8 ;  /* 0x0000000801007387 */ /* 0x0025ee0000100a00 */
[----:B------:R-:W-:-:S07]  /*00e0*/  LEPC R20, `(.L_x_0) ;  /* 0x000000001014794e */ /* 0x000fce0000000000 */
[----:B--23--:R-:W-:Y:S05]  /*00f0*/  CALL.ABS.NOINC R2 ;  /* 0x0000000002007343 */ /* 0x00cfea0003c00000 */
.L_x_0:
[----:B------:R-:W-:Y:S05]  /*0100*/  EXIT ;  /* 0x000000000000794d */ /* 0x000fea0003800000 */
.L_x_1:
[----:B------:R-:W-:-:S00]  /*0110*/  BRA `(.L_x_1) ;  /* 0xfffffffc00fc7947 */ /* 0x000fc0000383ffff */
[----:B------:R-:W-:-:S00]  /*0120*/  NOP ;  /* 0x0000000000007918 */ /* 0x000fc00000000000 */
        /* <DEDUP_REMOVED lines=13> */
.L_x_2:


//--------------------- .nv.global.init           --------------------------
	.section	.nv.global.init,"aw",@progbits
.nv.global.init:
	.type		$str,@object
	.size		$str,(.L_0 - $str)
$str:
        /*0000*/ 	.byte	0x48, 0x65, 0x6c, 0x6c, 0x6f, 0x20, 0x57, 0x6f, 0x72, 0x6c, 0x64, 0x20, 0x66, 0x72, 0x6f, 0x6d
        /*0010*/ 	.byte	0x20, 0x74, 0x68, 0x65, 0x20, 0x74, 0x68, 0x65, 0x20, 0x47, 0x50, 0x55, 0x2c, 0x20, 0x67, 0x72
        /*0020*/ 	.byte	0x69, 0x64, 0x25, 0x64, 0x20, 0x74, 0x68, 0x25, 0x64, 0x0a, 0x00
.L_0:


//--------------------- .nv.shared.reserved.0     --------------------------
	.section	.nv.shared.reserved.0,"aw",@nobits
	.weak		__nv_reservedSMEM_offset_0_alias
	.size		__nv_reservedSMEM_offset_0_alias, 0, 64
	.other		__nv_reservedSMEM_offset_0_alias,@"STO_CUDA_RESERVED_SHARED STV_DEFAULT"
__nv_reservedSMEM_offset_0_alias:
	.zero		0
	.zero		64


//--------------------- .nv.constant0._Z14hello_from_gpuv --------------------------
	.section	.nv.constant0._Z14hello_from_gpuv,"a",@progbits
	.sectionflags	@""
	.align	4
.nv.constant0._Z14hello_from_gpuv:
	.zero		896


//--------------------- SYMBOLS --------------------------

	.type		.nv.reservedSmem.offset0,@object
	.size		.nv.reservedSmem.offset0,0x4
	.type		vprintf,@function
